//
// Generated by NVIDIA NVVM Compiler
//
// Compiler Build ID: CL-36424714
// Cuda compilation tools, release 13.0, V13.0.88
// Based on NVVM 20.0.0
//

.version 9.0
.target sm_100
.address_size 64

	// .globl	_Z3addPdS_
.func  (.param .align 16 .b8 func_retval0[16]) __internal_trig_reduction_slowpathd
(
	.param .b64 __internal_trig_reduction_slowpathd_param_0
)
;
.global .align 8 .b8 __cudart_i2opi_d[144] = {8, 93, 141, 31, 177, 95, 251, 107, 234, 146, 82, 138, 247, 57, 7, 61, 123, 241, 229, 235, 199, 186, 39, 117, 45, 234, 95, 158, 102, 63, 70, 79, 183, 9, 203, 39, 207, 126, 54, 109, 31, 109, 10, 90, 139, 17, 47, 239, 15, 152, 5, 222, 255, 151, 248, 31, 59, 40, 249, 189, 139, 95, 132, 156, 244, 57, 83, 131, 57, 214, 145, 57, 65, 126, 95, 180, 38, 112, 156, 233, 132, 68, 187, 46, 245, 53, 130, 232, 62, 167, 41, 177, 28, 235, 29, 254, 28, 146, 209, 9, 234, 46, 73, 6, 224, 210, 77, 66, 58, 110, 36, 183, 97, 197, 187, 222, 171, 99, 81, 254, 65, 144, 67, 60, 153, 149, 98, 219, 192, 221, 52, 245, 209, 87, 39, 252, 41, 21, 68, 78, 110, 131, 249, 162};
.global .align 16 .b8 __cudart_sin_cos_coeffs[128] = {70, 210, 176, 44, 241, 229, 90, 190, 146, 227, 172, 105, 227, 29, 199, 62, 161, 98, 219, 25, 160, 1, 42, 191, 24, 8, 17, 17, 17, 17, 129, 63, 84, 85, 85, 85, 85, 85, 197, 191, 0, 0, 0, 0, 0, 0, 0, 0, 0, 0, 0, 0, 0, 0, 0, 0, 100, 129, 253, 32, 131, 255, 168, 189, 40, 133, 239, 193, 167, 238, 33, 62, 217, 230, 6, 142, 79, 126, 146, 190, 233, 188, 221, 25, 160, 1, 250, 62, 71, 93, 193, 22, 108, 193, 86, 191, 81, 85, 85, 85, 85, 85, 165, 63, 0, 0, 0, 0, 0, 0, 224, 191, 0, 0, 0, 0, 0, 0, 240, 63};

.visible .entry _Z3addPdS_(
	.param .u64 .ptr .align 1 _Z3addPdS__param_0,
	.param .u64 .ptr .align 1 _Z3addPdS__param_1
)
{
	.reg .pred 	%p<6>;
	.reg .b32 	%r<14>;
	.reg .b64 	%rd<13>;
	.reg .b64 	%fd<34>;

	ld.param.u64 	%rd1, [_Z3addPdS__param_0];
	ld.param.u64 	%rd2, [_Z3addPdS__param_1];
	mov.u32 	%r5, %ctaid.x;
	mov.u32 	%r6, %ntid.x;
	mov.u32 	%r7, %tid.x;
	mad.lo.s32 	%r1, %r5, %r6, %r7;
	setp.gt.s32 	%p1, %r1, 15;
	@%p1 bra 	$L__BB0_6;
	cvta.to.global.u64 	%rd3, %rd1;
	mul.wide.s32 	%rd4, %r1, 8;
	add.s64 	%rd5, %rd3, %rd4;
	ld.global.f64 	%fd1, [%rd5];
	abs.f64 	%fd2, %fd1;
	setp.neu.f64 	%p2, %fd2, 0d7FF0000000000000;
	@%p2 bra 	$L__BB0_3;
	mov.f64 	%fd12, 0d0000000000000000;
	mul.rn.f64 	%fd33, %fd1, %fd12;
	mov.b32 	%r13, 0;
	bra.uni 	$L__BB0_5;
$L__BB0_3:
	mul.f64 	%fd7, %fd1, 0d3FE45F306DC9C883;
	cvt.rni.s32.f64 	%r13, %fd7;
	cvt.rn.f64.s32 	%fd8, %r13;
	fma.rn.f64 	%fd9, %fd8, 0dBFF921FB54442D18, %fd1;
	fma.rn.f64 	%fd10, %fd8, 0dBC91A62633145C00, %fd9;
	fma.rn.f64 	%fd33, %fd8, 0dB97B839A252049C0, %fd10;
	setp.ltu.f64 	%p3, %fd2, 0d41E0000000000000;
	@%p3 bra 	$L__BB0_5;
	{ // callseq 0, 0
	.param .b64 param0;
	st.param.f64 	[param0], %fd1;
	.param .align 16 .b8 retval0[16];
	call.uni (retval0), 
	__internal_trig_reduction_slowpathd, 
	(
	param0
	);
	ld.param.f64 	%fd33, [retval0];
	ld.param.b32 	%r13, [retval0+8];
	} // callseq 0
$L__BB0_5:
	shl.b32 	%r10, %r13, 6;
	cvt.u64.u32 	%rd6, %r10;
	and.b64  	%rd7, %rd6, 64;
	mov.u64 	%rd8, __cudart_sin_cos_coeffs;
	add.s64 	%rd9, %rd8, %rd7;
	mul.rn.f64 	%fd13, %fd33, %fd33;
	and.b32  	%r11, %r13, 1;
	setp.eq.b32 	%p4, %r11, 1;
	selp.f64 	%fd14, 0dBDA8FF8320FD8164, 0d3DE5DB65F9785EBA, %p4;
	ld.global.nc.v2.f64 	{%fd15, %fd16}, [%rd9];
	fma.rn.f64 	%fd17, %fd14, %fd13, %fd15;
	fma.rn.f64 	%fd18, %fd17, %fd13, %fd16;
	ld.global.nc.v2.f64 	{%fd19, %fd20}, [%rd9+16];
	fma.rn.f64 	%fd21, %fd18, %fd13, %fd19;
	fma.rn.f64 	%fd22, %fd21, %fd13, %fd20;
	ld.global.nc.v2.f64 	{%fd23, %fd24}, [%rd9+32];
	fma.rn.f64 	%fd25, %fd22, %fd13, %fd23;
	fma.rn.f64 	%fd26, %fd25, %fd13, %fd24;
	fma.rn.f64 	%fd27, %fd26, %fd33, %fd33;
	fma.rn.f64 	%fd28, %fd26, %fd13, 0d3FF0000000000000;
	selp.f64 	%fd29, %fd28, %fd27, %p4;
	and.b32  	%r12, %r13, 2;
	setp.eq.s32 	%p5, %r12, 0;
	mov.f64 	%fd30, 0d0000000000000000;
	sub.f64 	%fd31, %fd30, %fd29;
	selp.f64 	%fd32, %fd29, %fd31, %p5;
	cvta.to.global.u64 	%rd10, %rd2;
	add.s64 	%rd12, %rd10, %rd4;
	st.global.f64 	[%rd12], %fd32;
$L__BB0_6:
	ret;

}
.func  (.param .align 16 .b8 func_retval0[16]) __internal_trig_reduction_slowpathd(
	.param .b64 __internal_trig_reduction_slowpathd_param_0
)
{
	.local .align 8 .b8 	__local_depot1[40];
	.reg .b64 	%SP;
	.reg .b64 	%SPL;
	.reg .pred 	%p<10>;
	.reg .b32 	%r<47>;
	.reg .b64 	%rd<74>;
	.reg .b64 	%fd<5>;

	mov.u64 	%SPL, __local_depot1;
	ld.param.f64 	%fd4, [__internal_trig_reduction_slowpathd_param_0];
	add.u64 	%rd1, %SPL, 0;
	{
	.reg .b32 %temp; 
	mov.b64 	{%temp, %r1}, %fd4;
	}
	shr.u32 	%r2, %r1, 20;
	and.b32  	%r3, %r2, 2047;
	setp.eq.s32 	%p1, %r3, 2047;
	mov.b32 	%r46, 0;
	@%p1 bra 	$L__BB1_9;
	add.s32 	%r20, %r3, -1024;
	mov.b64 	%rd20, %fd4;
	shl.b64 	%rd2, %rd20, 11;
	shr.u32 	%r4, %r20, 6;
	sub.s32 	%r45, 15, %r4;
	sub.s32 	%r21, 19, %r4;
	setp.lt.u32 	%p2, %r20, 128;
	selp.b32 	%r6, 18, %r21, %p2;
	setp.ge.s32 	%p3, %r45, %r6;
	mov.b64 	%rd70, 0;
	@%p3 bra 	$L__BB1_4;
	add.s32 	%r23, %r6, %r4;
	neg.s32 	%r43, %r23;
	or.b64  	%rd3, %rd2, -9223372036854775808;
	mov.b64 	%rd70, 0;
	mov.b32 	%r42, 0;
	mov.u64 	%rd25, __cudart_i2opi_d;
	mov.u32 	%r44, %r45;
$L__BB1_3:
	.pragma "nounroll";
	mul.wide.s32 	%rd22, %r42, 8;
	add.s64 	%rd23, %rd1, %rd22;
	mul.wide.s32 	%rd24, %r44, 8;
	add.s64 	%rd26, %rd25, %rd24;
	ld.global.nc.u64 	%rd27, [%rd26];
	{
	.reg .u32 %r0, %r1, %r2, %r3, %alo, %ahi, %blo, %bhi, %clo, %chi;
	mov.b64 	{%alo,%ahi}, %rd27;
	mov.b64 	{%blo,%bhi}, %rd3;
	mov.b64 	{%clo,%chi}, %rd70;
	mad.lo.cc.u32 	%r0, %alo, %blo, %clo;
	madc.hi.cc.u32 	%r1, %alo, %blo, %chi;
	madc.hi.u32 	%r2, %alo, %bhi, 0;
	mad.lo.cc.u32 	%r1, %alo, %bhi, %r1;
	madc.hi.cc.u32 	%r2, %ahi, %blo, %r2;
	madc.hi.u32 	%r3, %ahi, %bhi, 0;
	mad.lo.cc.u32 	%r1, %ahi, %blo, %r1;
	madc.lo.cc.u32 	%r2, %ahi, %bhi, %r2;
	addc.u32 	%r3, %r3, 0;
	mov.b64 	%rd28, {%r0,%r1};
	mov.b64 	%rd70, {%r2,%r3};
	}
	st.local.u64 	[%rd23], %rd28;
	add.s32 	%r44, %r44, 1;
	add.s32 	%r43, %r43, 1;
	add.s32 	%r42, %r42, 1;
	setp.ne.s32 	%p4, %r43, -15;
	mov.u32 	%r45, %r6;
	@%p4 bra 	$L__BB1_3;
$L__BB1_4:
	cvt.s64.s32 	%rd29, %r45;
	cvt.u64.u32 	%rd30, %r4;
	add.s64 	%rd31, %rd30, %rd29;
	shl.b64 	%rd32, %rd31, 3;
	add.s64 	%rd33, %rd1, %rd32;
	st.local.u64 	[%rd33+-120], %rd70;
	and.b32  	%r15, %r2, 63;
	ld.local.u64 	%rd72, [%rd1+16];
	ld.local.u64 	%rd71, [%rd1+24];
	setp.eq.s32 	%p5, %r15, 0;
	@%p5 bra 	$L__BB1_6;
	shl.b64 	%rd34, %rd71, %r15;
	shr.u64 	%rd35, %rd72, 1;
	xor.b32  	%r24, %r15, 63;
	shr.u64 	%rd36, %rd35, %r24;
	or.b64  	%rd71, %rd34, %rd36;
	ld.local.u64 	%rd37, [%rd1+8];
	shl.b64 	%rd38, %rd72, %r15;
	shr.u64 	%rd39, %rd37, 1;
	shr.u64 	%rd40, %rd39, %r24;
	or.b64  	%rd72, %rd38, %rd40;
$L__BB1_6:
	and.b32  	%r25, %r1, -2147483648;
	shr.u64 	%rd41, %rd71, 62;
	cvt.u32.u64 	%r26, %rd41;
	mov.b64 	{%r27, %r28}, %rd71;
	mov.b64 	{%r29, %r30}, %rd72;
	shf.l.wrap.b32 	%r31, %r30, %r27, 2;
	shf.l.wrap.b32 	%r32, %r27, %r28, 2;
	mov.b64 	%rd42, {%r31, %r32};
	shl.b64 	%rd43, %rd72, 2;
	shr.u64 	%rd44, %rd42, 63;
	cvt.u32.u64 	%r33, %rd44;
	add.s32 	%r34, %r33, %r26;
	setp.eq.s32 	%p6, %r25, 0;
	neg.s32 	%r35, %r34;
	selp.b32 	%r46, %r34, %r35, %p6;
	setp.gt.s64 	%p7, %rd42, -1;
	mov.b64 	%rd45, 0;
	{
	.reg .u32 %r0, %r1, %r2, %r3, %a0, %a1, %a2, %a3, %b0, %b1, %b2, %b3;
	mov.b64 	{%a0,%a1}, %rd45;
	mov.b64 	{%a2,%a3}, %rd45;
	mov.b64 	{%b0,%b1}, %rd43;
	mov.b64 	{%b2,%b3}, %rd42;
	sub.cc.u32 	%r0, %a0, %b0;
	subc.cc.u32 	%r1, %a1, %b1;
	subc.cc.u32 	%r2, %a2, %b2;
	subc.u32 	%r3, %a3, %b3;
	mov.b64 	%rd46, {%r0,%r1};
	mov.b64 	%rd47, {%r2,%r3};
	}
	xor.b32  	%r36, %r25, -2147483648;
	selp.b64 	%rd73, %rd42, %rd47, %p7;
	selp.b64 	%rd14, %rd43, %rd46, %p7;
	selp.b32 	%r17, %r25, %r36, %p7;
	clz.b64 	%r37, %rd73;
	cvt.u64.u32 	%rd15, %r37;
	setp.eq.s32 	%p8, %r37, 0;
	@%p8 bra 	$L__BB1_8;
	cvt.u32.u64 	%r38, %rd15;
	and.b32  	%r39, %r38, 63;
	shl.b64 	%rd48, %rd73, %r39;
	shr.u64 	%rd49, %rd14, 1;
	not.b32 	%r40, %r38;
	and.b32  	%r41, %r40, 63;
	shr.u64 	%rd50, %rd49, %r41;
	or.b64  	%rd73, %rd48, %rd50;
$L__BB1_8:
	mov.b64 	%rd51, -3958705157555305931;
	{
	.reg .u32 %r0, %r1, %r2, %r3, %alo, %ahi, %blo, %bhi;
	mov.b64 	{%alo,%ahi}, %rd73;
	mov.b64 	{%blo,%bhi}, %rd51;
	mul.lo.u32 	%r0, %alo, %blo;
	mul.hi.u32 	%r1, %alo, %blo;
	mad.lo.cc.u32 	%r1, %alo, %bhi, %r1;
	madc.hi.u32 	%r2, %alo, %bhi, 0;
	mad.lo.cc.u32 	%r1, %ahi, %blo, %r1;
	madc.hi.cc.u32 	%r2, %ahi, %blo, %r2;
	madc.hi.u32 	%r3, %ahi, %bhi, 0;
	mad.lo.cc.u32 	%r2, %ahi, %bhi, %r2;
	addc.u32 	%r3, %r3, 0;
	mov.b64 	%rd52, {%r0,%r1};
	mov.b64 	%rd53, {%r2,%r3};
	}
	setp.gt.s64 	%p9, %rd53, 0;
	{
	.reg .u32 %r0, %r1, %r2, %r3, %a0, %a1, %a2, %a3, %b0, %b1, %b2, %b3;
	mov.b64 	{%a0,%a1}, %rd52;
	mov.b64 	{%a2,%a3}, %rd53;
	mov.b64 	{%b0,%b1}, %rd52;
	mov.b64 	{%b2,%b3}, %rd53;
	add.cc.u32 	%r0, %a0, %b0;
	addc.cc.u32 	%r1, %a1, %b1;
	addc.cc.u32 	%r2, %a2, %b2;
	addc.u32 	%r3, %a3, %b3;
	mov.b64 	%rd54, {%r0,%r1};
	mov.b64 	%rd55, {%r2,%r3};
	}
	selp.b64 	%rd56, %rd55, %rd53, %p9;
	selp.s64 	%rd57, -1, 0, %p9;
	sub.s64 	%rd58, %rd57, %rd15;
	cvt.u64.u32 	%rd59, %r17;
	shl.b64 	%rd60, %rd59, 32;
	add.s64 	%rd61, %rd56, 1;
	shr.u64 	%rd62, %rd61, 10;
	add.s64 	%rd63, %rd62, 1;
	shr.u64 	%rd64, %rd63, 1;
	shl.b64 	%rd65, %rd58, 52;
	add.s64 	%rd66, %rd65, %rd64;
	add.s64 	%rd67, %rd66, 4602678819172646912;
	or.b64  	%rd68, %rd67, %rd60;
	mov.b64 	%fd4, %rd68;
$L__BB1_9:
	st.param.f64 	[func_retval0], %fd4;
	st.param.b32 	[func_retval0+8], %r46;
	ret;

}


// ===== COMPILED SASS (sm_100) =====

	.target	sm_100

	.elftype	@"ET_EXEC"


//--------------------- .note.nv.tkinfo           --------------------------
	.section	.note.nv.tkinfo,"",@"SHT_NOTE"
	.sectionflags	@"SHF_NOTE_NV_TKINFO"
	.tkinfo
        /*0018*/ 	.word	0x00000002
        /*0030*/ 	.string	""
        /*0030*/ 	.string	"ptxas"
        /*0030*/ 	.string	"Cuda compilation tools, release 13.0, V13.0.88"
        /*0030*/ 	.string	"Build cuda_13.0.r13.0/compiler.36424714_0"
        /*0030*/ 	.string	"-arch sm_100 -m 64 "



//--------------------- .note.nv.cuinfo           --------------------------
	.section	.note.nv.cuinfo,"",@"SHT_NOTE"
	.sectionflags	@"SHF_NOTE_NV_CUINFO"
        /*0018*/ 	.short	0x0002
        /*001a*/ 	.short	0x0064
        /*001c*/ 	.short	0x0082
	.zero		2


//--------------------- .nv.info                  --------------------------
	.section	.nv.info,"",@"SHT_CUDA_INFO"
	.align	4


	//----- nvinfo : EIATTR_REGCOUNT
	.align		4
        /*0000*/ 	.byte	0x04, 0x2f
        /*0002*/ 	.short	(.L_3 - .L_2)
	.align		4
.L_2:
        /*0004*/ 	.word	index@(_Z3addPdS_)
        /*0008*/ 	.word	0x0000001c


	//----- nvinfo : EIATTR_FRAME_SIZE
	.align		4
.L_3:
        /*000c*/ 	.byte	0x04, 0x11
        /*000e*/ 	.short	(.L_5 - .L_4)
	.align		4
.L_4:
        /*0010*/ 	.word	index@($_Z3addPdS_$__internal_trig_reduction_slowpathd)
        /*0014*/ 	.word	0x00000028


	//----- nvinfo : EIATTR_FRAME_SIZE
	.align		4
.L_5:
        /*0018*/ 	.byte	0x04, 0x11
        /*001a*/ 	.short	(.L_7 - .L_6)
	.align		4
.L_6:
        /*001c*/ 	.word	index@(_Z3addPdS_)
        /*0020*/ 	.word	0x00000028


	//----- nvinfo : EIATTR_MIN_STACK_SIZE
	.align		4
.L_7:
        /*0024*/ 	.byte	0x04, 0x12
        /*0026*/ 	.short	(.L_9 - .L_8)
	.align		4
.L_8:
        /*0028*/ 	.word	index@(_Z3addPdS_)
        /*002c*/ 	.word	0x00000028
.L_9:


//--------------------- .nv.compat                --------------------------
	.section	.nv.compat,"",@"SHT_CUDA_COMPAT_INFO"
	.align	4
        /*0000*/ 	.byte	0x02, 0x09, 0x00, 0x00, 0x02, 0x02, 0x01, 0x00, 0x02, 0x05, 0x05, 0x00, 0x03, 0x07, 0x01, 0x01
        /*0010*/ 	.byte	0x02, 0x03, 0x00, 0x00, 0x02, 0x06, 0x01, 0x00, 0x04, 0x0b, 0x08, 0x00, 0x01, 0x00, 0x00, 0x00
        /*0020*/ 	.byte	0x00, 0x00, 0x00, 0x00


//--------------------- .nv.info._Z3addPdS_       --------------------------
	.section	.nv.info._Z3addPdS_,"",@"SHT_CUDA_INFO"
	.sectionflags	@""
	.align	4


	//----- nvinfo : EIATTR_CUDA_API_VERSION
	.align		4
        /*0000*/ 	.byte	0x04, 0x37
        /*0002*/ 	.short	(.L_11 - .L_10)
.L_10:
        /*0004*/ 	.word	0x00000082


	//----- nvinfo : EIATTR_KPARAM_INFO
	.align		4
.L_11:
        /*0008*/ 	.byte	0x04, 0x17
        /*000a*/ 	.short	(.L_13 - .L_12)
.L_12:
        /*000c*/ 	.word	0x00000000
        /*0010*/ 	.short	0x0001
        /*0012*/ 	.short	0x0008
        /*0014*/ 	.byte	0x00, 0xf5, 0x21, 0x00


	//----- nvinfo : EIATTR_KPARAM_INFO
	.align		4
.L_13:
        /*0018*/ 	.byte	0x04, 0x17
        /*001a*/ 	.short	(.L_15 - .L_14)
.L_14:
        /*001c*/ 	.word	0x00000000
        /*0020*/ 	.short	0x0000
        /*0022*/ 	.short	0x0000
        /*0024*/ 	.byte	0x00, 0xf5, 0x21, 0x00


	//----- nvinfo : EIATTR_SPARSE_MMA_MASK
	.align		4
.L_15:
        /*0028*/ 	.byte	0x03, 0x50
        /*002a*/ 	.short	0x0000


	//----- nvinfo : EIATTR_MAXREG_COUNT
	.align		4
        /*002c*/ 	.byte	0x03, 0x1b
        /*002e*/ 	.short	0x00ff


	//----- nvinfo : EIATTR_MERCURY_ISA_VERSION
	.align		4
        /*0030*/ 	.byte	0x03, 0x5f
        /*0032*/ 	.short	0x0101


	//----- nvinfo : EIATTR_VRC_CTA_INIT_COUNT
	.align		4
        /*0034*/ 	.byte	0x02, 0x4a
	.zero		1
	.zero		1


	//----- nvinfo : EIATTR_EXIT_INSTR_OFFSETS
	.align		4
        /*0038*/ 	.byte	0x04, 0x1c
        /*003a*/ 	.short	(.L_17 - .L_16)


	//   ....[0]....
.L_16:
        /*003c*/ 	.word	0x00000070


	//   ....[1]....
        /*0040*/ 	.word	0x00000440


	//----- nvinfo : EIATTR_CRS_STACK_SIZE
	.align		4
.L_17:
        /*0044*/ 	.byte	0x04, 0x1e
        /*0046*/ 	.short	(.L_19 - .L_18)
.L_18:
        /*0048*/ 	.word	0x00000000


	//----- nvinfo : EIATTR_CBANK_PARAM_SIZE
	.align		4
.L_19:
        /*004c*/ 	.byte	0x03, 0x19
        /*004e*/ 	.short	0x0010


	//----- nvinfo : EIATTR_PARAM_CBANK
	.align		4
        /*0050*/ 	.byte	0x04, 0x0a
        /*0052*/ 	.short	(.L_21 - .L_20)
	.align		4
.L_20:
        /*0054*/ 	.word	index@(.nv.constant0._Z3addPdS_)
        /*0058*/ 	.short	0x0380
        /*005a*/ 	.short	0x0010


	//----- nvinfo : EIATTR_SW_WAR
	.align		4
.L_21:
        /*005c*/ 	.byte	0x04, 0x36
        /*005e*/ 	.short	(.L_23 - .L_22)
.L_22:
        /*0060*/ 	.word	0x00000008
.L_23:


//--------------------- .nv.callgraph             --------------------------
	.section	.nv.callgraph,"",@"SHT_CUDA_CALLGRAPH"
	.align	4
	.sectionentsize	8
	.align		4
        /*0000*/ 	.word	0x00000000
	.align		4
        /*0004*/ 	.word	0xffffffff
	.align		4
        /*0008*/ 	.word	0x00000000
	.align		4
        /*000c*/ 	.word	0xfffffffe
	.align		4
        /*0010*/ 	.word	0x00000000
	.align		4
        /*0014*/ 	.word	0xfffffffd
	.align		4
        /*0018*/ 	.word	0x00000000
	.align		4
        /*001c*/ 	.word	0xfffffffc


//--------------------- .nv.constant4             --------------------------
	.section	.nv.constant4,"a",@progbits
	.align	8
	.align		8
.nv.constant4:
        /*0000*/ 	.dword	__cudart_i2opi_d
	.align		8
        /*0008*/ 	.dword	__cudart_sin_cos_coeffs


//--------------------- .text._Z3addPdS_          --------------------------
	.section	.text._Z3addPdS_,"ax",@progbits
	.align	128
        .global         _Z3addPdS_
        .type           _Z3addPdS_,@function
        .size           _Z3addPdS_,(.L_x_10 - _Z3addPdS_)
        .other          _Z3addPdS_,@"STO_CUDA_ENTRY STV_DEFAULT"
_Z3addPdS_:
.text._Z3addPdS_:
[----:B------:R-:W0:Y:S01]  /*0000*/  LDC R1, c[0x0][0x37c] ;  /* 0x0000df00ff017b82 */ /* 0x000e220000000800 */
[----:B------:R-:W1:Y:S07]  /*0010*/  S2R R3, SR_TID.X ;  /* 0x0000000000037919 */ /* 0x000e6e0000002100 */
[----:B------:R-:W1:Y:S01]  /*0020*/  S2UR UR4, SR_CTAID.X ;  /* 0x00000000000479c3 */ /* 0x000e620000002500 */
[----:B0-----:R-:W-:-:S07]  /*0030*/  VIADD R1, R1, 0xffffffd8 ;  /* 0xffffffd801017836 */ /* 0x001fce0000000000 */
[----:B------:R-:W1:Y:S02]  /*0040*/  LDC R10, c[0x0][0x360] ;  /* 0x0000d800ff0a7b82 */ /* 0x000e640000000800 */
[----:B-1----:R-:W-:-:S05]  /*0050*/  IMAD R10, R10, UR4, R3 ;  /* 0x000000040a0a7c24 */ /* 0x002fca000f8e0203 */
[----:B------:R-:W-:-:S13]  /*0060*/  ISETP.GT.AND P0, PT, R10, 0xf, PT ;  /* 0x0000000f0a00780c */ /* 0x000fda0003f04270 */
[----:B------:R-:W-:Y:S05]  /*0070*/  @P0 EXIT ;  /* 0x000000000000094d */ /* 0x000fea0003800000 */
[----:B------:R-:W0:Y:S01]  /*0080*/  LDC.64 R16, c[0x0][0x380] ;  /* 0x0000e000ff107b82 */ /* 0x000e220000000a00 */
[----:B------:R-:W1:Y:S01]  /*0090*/  LDCU.64 UR4, c[0x0][0x358] ;  /* 0x00006b00ff0477ac */ /* 0x000e620008000a00 */
[----:B0-----:R-:W-:-:S06]  /*00a0*/  IMAD.WIDE R16, R10, 0x8, R16 ;  /* 0x000000080a107825 */ /* 0x001fcc00078e0210 */
[----:B-1----:R-:W2:Y:S01]  /*00b0*/  LDG.E.64 R16, desc[UR4][R16.64] ;  /* 0x0000000410107981 */ /* 0x002ea2000c1e1b00 */
[----:B------:R-:W-:Y:S01]  /*00c0*/  BSSY.RECONVERGENT B0, `(.L_x_0) ;  /* 0x0000017000007945 */ /* 0x000fe20003800200 */
[----:B--2---:R-:W-:-:S14]  /*00d0*/  DSETP.NEU.AND P0, PT, |R16|, +INF , PT ;  /* 0x7ff000001000742a */ /* 0x004fdc0003f0d200 */
[----:B------:R-:W-:Y:S01]  /*00e0*/  @!P0 DMUL R2, RZ, R16 ;  /* 0x00000010ff028228 */ /* 0x000fe20000000000 */
[----:B------:R-:W-:Y:S01]  /*00f0*/  @!P0 IMAD.MOV.U32 R0, RZ, RZ, RZ ;  /* 0x000000ffff008224 */ /* 0x000fe200078e00ff */
[----:B------:R-:W-:Y:S09]  /*0100*/  @!P0 BRA `(.L_x_1) ;  /* 0x0000000000488947 */ /* 0x000ff20003800000 */
[----:B------:R-:W-:Y:S01]  /*0110*/  UMOV UR6, 0x6dc9c883 ;  /* 0x6dc9c88300067882 */ /* 0x000fe20000000000 */
[----:B------:R-:W-:Y:S01]  /*0120*/  UMOV UR7, 0x3fe45f30 ;  /* 0x3fe45f3000077882 */ /* 0x000fe20000000000 */
[C---:B------:R-:W-:Y:S02]  /*0130*/  DSETP.GE.AND P0, PT, |R16|.reuse, 2.14748364800000000000e+09, PT ;  /* 0x41e000001000742a */ /* 0x040fe40003f06200 */
[----:B------:R-:W-:Y:S01]  /*0140*/  DMUL R4, R16, UR6 ;  /* 0x0000000610047c28 */ /* 0x000fe20008000000 */
[----:B------:R-:W-:Y:S01]  /*0150*/  UMOV UR6, 0x54442d18 ;  /* 0x54442d1800067882 */ /* 0x000fe20000000000 */
[----:B------:R-:W-:-:S04]  /*0160*/  UMOV UR7, 0x3ff921fb ;  /* 0x3ff921fb00077882 */ /* 0x000fc80000000000 */
[----:B------:R-:W0:Y:S08]  /*0170*/  F2I.F64 R0, R4 ;  /* 0x0000000400007311 */ /* 0x000e300000301100 */
[----:B0-----:R-:W0:Y:S02]  /*0180*/  I2F.F64 R2, R0 ;  /* 0x0000000000027312 */ /* 0x001e240000201c00 */
[----:B0-----:R-:W-:Y:S01]  /*0190*/  DFMA R6, R2, -UR6, R16 ;  /* 0x8000000602067c2b */ /* 0x001fe20008000010 */
[----:B------:R-:W-:Y:S01]  /*01a0*/  UMOV UR6, 0x33145c00 ;  /* 0x33145c0000067882 */ /* 0x000fe20000000000 */
[----:B------:R-:W-:-:S06]  /*01b0*/  UMOV UR7, 0x3c91a626 ;  /* 0x3c91a62600077882 */ /* 0x000fcc0000000000 */
[----:B------:R-:W-:Y:S01]  /*01c0*/  DFMA R6, R2, -UR6, R6 ;  /* 0x8000000602067c2b */ /* 0x000fe20008000006 */
[----:B------:R-:W-:Y:S01]  /*01d0*/  UMOV UR6, 0x252049c0 ;  /* 0x252049c000067882 */ /* 0x000fe20000000000 */
[----:B------:R-:W-:-:S06]  /*01e0*/  UMOV UR7, 0x397b839a ;  /* 0x397b839a00077882 */ /* 0x000fcc0000000000 */
[----:B------:R-:W-:Y:S01]  /*01f0*/  DFMA R2, R2, -UR6, R6 ;  /* 0x8000000602027c2b */ /* 0x000fe20008000006 */
[----:B------:R-:W-:Y:S10]  /*0200*/  @!P0 BRA `(.L_x_1) ;  /* 0x0000000000088947 */ /* 0x000ff40003800000 */
[----:B------:R-:W-:-:S07]  /*0210*/  MOV R12, 0x230 ;  /* 0x00000230000c7802 */ /* 0x000fce0000000f00 */
[----:B------:R-:W-:Y:S05]  /*0220*/  CALL.REL.NOINC `($_Z3addPdS_$__internal_trig_reduction_slowpathd) ;  /* 0x0000000000887944 */ /* 0x000fea0003c00000 */
.L_x_1:
[----:B------:R-:W-:Y:S05]  /*0230*/  BSYNC.RECONVERGENT B0 ;  /* 0x0000000000007941 */ /* 0x000fea0003800200 */
.L_x_0:
[----:B------:R-:W0:Y:S01]  /*0240*/  LDCU.64 UR6, c[0x4][0x8] ;  /* 0x01000100ff0677ac */ /* 0x000e220008000a00 */
[----:B------:R-:W-:-:S05]  /*0250*/  IMAD.SHL.U32 R4, R0, 0x40, RZ ;  /* 0x0000004000047824 */ /* 0x000fca00078e00ff */
[----:B------:R-:W-:-:S04]  /*0260*/  LOP3.LUT R4, R4, 0x40, RZ, 0xc0, !PT ;  /* 0x0000004004047812 */ /* 0x000fc800078ec0ff */
[----:B0-----:R-:W-:-:S05]  /*0270*/  IADD3 R20, P0, PT, R4, UR6, RZ ;  /* 0x0000000604147c10 */ /* 0x001fca000ff1e0ff */
[----:B------:R-:W-:-:S05]  /*0280*/  IMAD.X R21, RZ, RZ, UR7, P0 ;  /* 0x00000007ff157e24 */ /* 0x000fca00080e06ff */
[----:B------:R-:W2:Y:S04]  /*0290*/  LDG.E.128.CONSTANT R16, desc[UR4][R20.64] ;  /* 0x0000000414107981 */ /* 0x000ea8000c1e9d00 */
[----:B------:R-:W3:Y:S04]  /*02a0*/  LDG.E.128.CONSTANT R12, desc[UR4][R20.64+0x10] ;  /* 0x00001004140c7981 */ /* 0x000ee8000c1e9d00 */
[----:B------:R-:W4:Y:S01]  /*02b0*/  LDG.E.128.CONSTANT R4, desc[UR4][R20.64+0x20] ;  /* 0x0000200414047981 */ /* 0x000f22000c1e9d00 */
[----:B------:R-:W-:Y:S01]  /*02c0*/  LOP3.LUT R8, R0, 0x1, RZ, 0xc0, !PT ;  /* 0x0000000100087812 */ /* 0x000fe200078ec0ff */
[----:B------:R-:W-:-:S02]  /*02d0*/  IMAD.MOV.U32 R22, RZ, RZ, 0x20fd8164 ;  /* 0x20fd8164ff167424 */ /* 0x000fc400078e00ff */
[----:B------:R-:W-:Y:S01]  /*02e0*/  IMAD.MOV.U32 R11, RZ, RZ, 0x3da8ff83 ;  /* 0x3da8ff83ff0b7424 */ /* 0x000fe200078e00ff */
[----:B------:R-:W-:Y:S01]  /*02f0*/  ISETP.NE.U32.AND P0, PT, R8, 0x1, PT ;  /* 0x000000010800780c */ /* 0x000fe20003f05070 */
[----:B------:R-:W-:-:S03]  /*0300*/  DMUL R8, R2, R2 ;  /* 0x0000000202087228 */ /* 0x000fc60000000000 */
[----:B------:R-:W-:Y:S02]  /*0310*/  FSEL R22, R22, -8.06006814911005101289e+34, !P0 ;  /* 0xf9785eba16167808 */ /* 0x000fe40004000000 */
[----:B------:R-:W-:-:S06]  /*0320*/  FSEL R23, -R11, 0.11223486810922622681, !P0 ;  /* 0x3de5db650b177808 */ /* 0x000fcc0004000100 */
[----:B--2---:R-:W-:-:S08]  /*0330*/  DFMA R16, R8, R22, R16 ;  /* 0x000000160810722b */ /* 0x004fd00000000010 */
[----:B------:R-:W-:-:S08]  /*0340*/  DFMA R16, R8, R16, R18 ;  /* 0x000000100810722b */ /* 0x000fd00000000012 */
[----:B---3--:R-:W-:-:S08]  /*0350*/  DFMA R12, R8, R16, R12 ;  /* 0x00000010080c722b */ /* 0x008fd0000000000c */
[----:B------:R-:W-:-:S08]  /*0360*/  DFMA R12, R8, R12, R14 ;  /* 0x0000000c080c722b */ /* 0x000fd0000000000e */
[----:B----4-:R-:W-:-:S08]  /*0370*/  DFMA R4, R8, R12, R4 ;  /* 0x0000000c0804722b */ /* 0x010fd00000000004 */
[----:B------:R-:W-:Y:S01]  /*0380*/  DFMA R4, R8, R4, R6 ;  /* 0x000000040804722b */ /* 0x000fe20000000006 */
[----:B------:R-:W0:Y:S07]  /*0390*/  LDC.64 R6, c[0x0][0x388] ;  /* 0x0000e200ff067b82 */ /* 0x000e2e0000000a00 */
[----:B------:R-:W-:Y:S02]  /*03a0*/  DFMA R2, R4, R2, R2 ;  /* 0x000000020402722b */ /* 0x000fe40000000002 */
[----:B------:R-:W-:-:S10]  /*03b0*/  DFMA R4, R8, R4, 1 ;  /* 0x3ff000000804742b */ /* 0x000fd40000000004 */
[----:B------:R-:W-:Y:S02]  /*03c0*/  FSEL R4, R4, R2, !P0 ;  /* 0x0000000204047208 */ /* 0x000fe40004000000 */
[----:B------:R-:W-:Y:S02]  /*03d0*/  FSEL R5, R5, R3, !P0 ;  /* 0x0000000305057208 */ /* 0x000fe40004000000 */
[----:B------:R-:W-:Y:S01]  /*03e0*/  LOP3.LUT P0, RZ, R0, 0x2, RZ, 0xc0, !PT ;  /* 0x0000000200ff7812 */ /* 0x000fe2000780c0ff */
[----:B0-----:R-:W-:-:S03]  /*03f0*/  IMAD.WIDE R10, R10, 0x8, R6 ;  /* 0x000000080a0a7825 */ /* 0x001fc600078e0206 */
[----:B------:R-:W-:-:S10]  /*0400*/  DADD R2, RZ, -R4 ;  /* 0x00000000ff027229 */ /* 0x000fd40000000804 */
[----:B------:R-:W-:Y:S02]  /*0410*/  FSEL R2, R4, R2, !P0 ;  /* 0x0000000204027208 */ /* 0x000fe40004000000 */
[----:B------:R-:W-:-:S05]  /*0420*/  FSEL R3, R5, R3, !P0 ;  /* 0x0000000305037208 */ /* 0x000fca0004000000 */
[----:B------:R-:W-:Y:S01]  /*0430*/  STG.E.64 desc[UR4][R10.64], R2 ;  /* 0x000000020a007986 */ /* 0x000fe2000c101b04 */
[----:B------:R-:W-:Y:S05]  /*0440*/  EXIT ;  /* 0x000000000000794d */ /* 0x000fea0003800000 */
        .type           $_Z3addPdS_$__internal_trig_reduction_slowpathd,@function
        .size           $_Z3addPdS_$__internal_trig_reduction_slowpathd,(.L_x_10 - $_Z3addPdS_$__internal_trig_reduction_slowpathd)
$_Z3addPdS_$__internal_trig_reduction_slowpathd:
[--C-:B------:R-:W-:Y:S01]  /*0450*/  SHF.R.U32.HI R6, RZ, 0x14, R17.reuse ;  /* 0x00000014ff067819 */ /* 0x100fe20000011611 */
[----:B------:R-:W-:Y:S02]  /*0460*/  IMAD.MOV.U32 R11, RZ, RZ, R16 ;  /* 0x000000ffff0b7224 */ /* 0x000fe400078e0010 */
[----:B------:R-:W-:Y:S01]  /*0470*/  IMAD.MOV.U32 R14, RZ, RZ, R17 ;  /* 0x000000ffff0e7224 */ /* 0x000fe200078e0011 */
[----:B------:R-:W-:Y:S01]  /*0480*/  LOP3.LUT R0, R6, 0x7ff, RZ, 0xc0, !PT ;  /* 0x000007ff06007812 */ /* 0x000fe200078ec0ff */
[----:B------:R-:W-:-:S03]  /*0490*/  IMAD.MOV.U32 R4, RZ, RZ, RZ ;  /* 0x000000ffff047224 */ /* 0x000fc600078e00ff */
[----:B------:R-:W-:-:S13]  /*04a0*/  ISETP.NE.AND P0, PT, R0, 0x7ff, PT ;  /* 0x000007ff0000780c */ /* 0x000fda0003f05270 */
[----:B------:R-:W-:Y:S05]  /*04b0*/  @!P0 BRA `(.L_x_2) ;  /* 0x0000000800488947 */ /* 0x000fea0003800000 */
[----:B------:R-:W-:Y:S01]  /*04c0*/  VIADD R0, R0, 0xfffffc00 ;  /* 0xfffffc0000007836 */ /* 0x000fe20000000000 */
[----:B------:R-:W-:Y:S01]  /*04d0*/  BSSY.RECONVERGENT B1, `(.L_x_3) ;  /* 0x000002f000017945 */ /* 0x000fe20003800200 */
[----:B------:R-:W-:-:S03]  /*04e0*/  CS2R R18, SRZ ;  /* 0x0000000000127805 */ /* 0x000fc6000001ff00 */
[----:B------:R-:W-:Y:S02]  /*04f0*/  SHF.R.U32.HI R7, RZ, 0x6, R0 ;  /* 0x00000006ff077819 */ /* 0x000fe40000011600 */
[----:B------:R-:W-:Y:S02]  /*0500*/  ISETP.GE.U32.AND P0, PT, R0, 0x80, PT ;  /* 0x000000800000780c */ /* 0x000fe40003f06070 */
[C---:B------:R-:W-:Y:S02]  /*0510*/  IADD3 R0, PT, PT, -R7.reuse, 0x13, RZ ;  /* 0x0000001307007810 */ /* 0x040fe40007ffe1ff */
[----:B------:R-:W-:Y:S02]  /*0520*/  IADD3 R21, PT, PT, -R7, 0xf, RZ ;  /* 0x0000000f07157810 */ /* 0x000fe40007ffe1ff */
[----:B------:R-:W-:-:S04]  /*0530*/  SEL R0, R0, 0x12, P0 ;  /* 0x0000001200007807 */ /* 0x000fc80000000000 */
[----:B------:R-:W-:-:S13]  /*0540*/  ISETP.GE.AND P0, PT, R21, R0, PT ;  /* 0x000000001500720c */ /* 0x000fda0003f06270 */
[----:B------:R-:W-:Y:S05]  /*0550*/  @P0 BRA `(.L_x_4) ;  /* 0x0000000000980947 */ /* 0x000fea0003800000 */
[----:B------:R-:W0:Y:S01]  /*0560*/  LDC.64 R8, c[0x0][0x358] ;  /* 0x0000d600ff087b82 */ /* 0x000e220000000a00 */
[C---:B------:R-:W-:Y:S01]  /*0570*/  SHF.L.U64.HI R13, R11.reuse, 0xb, R14 ;  /* 0x0000000b0b0d7819 */ /* 0x040fe2000001020e */
[----:B------:R-:W-:Y:S01]  /*0580*/  BSSY.RECONVERGENT B2, `(.L_x_5) ;  /* 0x0000022000027945 */ /* 0x000fe20003800200 */
[----:B------:R-:W-:Y:S01]  /*0590*/  IMAD.SHL.U32 R11, R11, 0x800, RZ ;  /* 0x000008000b0b7824 */ /* 0x000fe200078e00ff */
[----:B------:R-:W-:Y:S01]  /*05a0*/  IADD3 R15, PT, PT, RZ, -R7, -R0 ;  /* 0x80000007ff0f7210 */ /* 0x000fe20007ffe800 */
[----:B------:R-:W-:Y:S01]  /*05b0*/  IMAD.MOV.U32 R14, RZ, RZ, RZ ;  /* 0x000000ffff0e7224 */ /* 0x000fe200078e00ff */
[----:B------:R-:W-:Y:S02]  /*05c0*/  CS2R R18, SRZ ;  /* 0x0000000000127805 */ /* 0x000fe4000001ff00 */
[----:B------:R-:W-:Y:S01]  /*05d0*/  LOP3.LUT R13, R13, 0x80000000, RZ, 0xfc, !PT ;  /* 0x800000000d0d7812 */ /* 0x000fe200078efcff */
[----:B------:R-:W1:Y:S06]  /*05e0*/  LDC.64 R2, c[0x4][RZ] ;  /* 0x01000000ff027b82 */ /* 0x000e6c0000000a00 */
.L_x_6:
[----:B0-----:R-:W-:Y:S01]  /*05f0*/  R2UR UR6, R8 ;  /* 0x00000000080672ca */ /* 0x001fe200000e0000 */
[----:B-1----:R-:W-:Y:S01]  /*0600*/  IMAD.WIDE R4, R21, 0x8, R2 ;  /* 0x0000000815047825 */ /* 0x002fe200078e0202 */
[----:B------:R-:W-:-:S13]  /*0610*/  R2UR UR7, R9 ;  /* 0x00000000090772ca */ /* 0x000fda00000e0000 */
[----:B------:R-:W2:Y:S01]  /*0620*/  LDG.E.64.CONSTANT R4, desc[UR6][R4.64] ;  /* 0x0000000604047981 */ /* 0x000ea2000c1e9b00 */
[----:B------:R-:W-:Y:S02]  /*0630*/  VIADD R15, R15, 0x1 ;  /* 0x000000010f0f7836 */ /* 0x000fe40000000000 */
[----:B------:R-:W-:Y:S02]  /*0640*/  VIADD R21, R21, 0x1 ;  /* 0x0000000115157836 */ /* 0x000fe40000000000 */
[----:B--2---:R-:W-:-:S04]  /*0650*/  IMAD.WIDE.U32 R18, P2, R4, R11, R18 ;  /* 0x0000000b04127225 */ /* 0x004fc80007840012 */
[----:B------:R-:W-:Y:S02]  /*0660*/  IMAD R23, R4, R13, RZ ;  /* 0x0000000d04177224 */ /* 0x000fe400078e02ff */
[CC--:B------:R-:W-:Y:S02]  /*0670*/  IMAD R16, R5.reuse, R11.reuse, RZ ;  /* 0x0000000b05107224 */ /* 0x0c0fe400078e02ff */
[----:B------:R-:W-:Y:S01]  /*0680*/  IMAD.HI.U32 R25, R5, R11, RZ ;  /* 0x0000000b05197227 */ /* 0x000fe200078e00ff */
[----:B------:R-:W-:-:S03]  /*0690*/  IADD3 R19, P0, PT, R23, R19, RZ ;  /* 0x0000001317137210 */ /* 0x000fc60007f1e0ff */
[----:B------:R-:W-:Y:S01]  /*06a0*/  IMAD R23, R14, 0x8, R1 ;  /* 0x000000080e177824 */ /* 0x000fe200078e0201 */
[----:B------:R-:W-:Y:S01]  /*06b0*/  IADD3 R19, P1, PT, R16, R19, RZ ;  /* 0x0000001310137210 */ /* 0x000fe20007f3e0ff */
[----:B------:R-:W-:-:S04]  /*06c0*/  IMAD.HI.U32 R16, R4, R13, RZ ;  /* 0x0000000d04107227 */ /* 0x000fc800078e00ff */
[----:B------:R-:W-:Y:S01]  /*06d0*/  IMAD.X R4, RZ, RZ, R16, P2 ;  /* 0x000000ffff047224 */ /* 0x000fe200010e0610 */
[----:B------:R0:W-:Y:S01]  /*06e0*/  STL.64 [R23], R18 ;  /* 0x0000001217007387 */ /* 0x0001e20000100a00 */
[----:B------:R-:W-:-:S03]  /*06f0*/  IMAD.HI.U32 R16, R5, R13, RZ ;  /* 0x0000000d05107227 */ /* 0x000fc600078e00ff */
[----:B------:R-:W-:Y:S01]  /*0700*/  IADD3.X R4, P0, PT, R25, R4, RZ, P0, !PT ;  /* 0x0000000419047210 */ /* 0x000fe2000071e4ff */
[----:B------:R-:W-:Y:S02]  /*0710*/  IMAD R5, R5, R13, RZ ;  /* 0x0000000d05057224 */ /* 0x000fe400078e02ff */
[----:B------:R-:W-:-:S03]  /*0720*/  VIADD R14, R14, 0x1 ;  /* 0x000000010e0e7836 */ /* 0x000fc60000000000 */
[----:B------:R-:W-:Y:S01]  /*0730*/  IADD3.X R5, P1, PT, R5, R4, RZ, P1, !PT ;  /* 0x0000000405057210 */ /* 0x000fe20000f3e4ff */
[----:B------:R-:W-:Y:S01]  /*0740*/  IMAD.X R4, RZ, RZ, R16, P0 ;  /* 0x000000ffff047224 */ /* 0x000fe200000e0610 */
[----:B------:R-:W-:-:S03]  /*0750*/  ISETP.NE.AND P0, PT, R15, -0xf, PT ;  /* 0xfffffff10f00780c */ /* 0x000fc60003f05270 */
[----:B------:R-:W-:Y:S02]  /*0760*/  IMAD.X R4, RZ, RZ, R4, P1 ;  /* 0x000000ffff047224 */ /* 0x000fe400008e0604 */
[----:B0-----:R-:W-:Y:S02]  /*0770*/  IMAD.MOV.U32 R18, RZ, RZ, R5 ;  /* 0x000000ffff127224 */ /* 0x001fe400078e0005 */
[----:B------:R-:W-:-:S06]  /*0780*/  IMAD.MOV.U32 R19, RZ, RZ, R4 ;  /* 0x000000ffff137224 */ /* 0x000fcc00078e0004 */
[----:B------:R-:W-:Y:S05]  /*0790*/  @P0 BRA `(.L_x_6) ;  /* 0xfffffffc00940947 */ /* 0x000fea000383ffff */
[----:B------:R-:W-:Y:S05]  /*07a0*/  BSYNC.RECONVERGENT B2 ;  /* 0x0000000000027941 */ /* 0x000fea0003800200 */
.L_x_5:
[----:B------:R-:W-:-:S07]  /*07b0*/  IMAD.MOV.U32 R21, RZ, RZ, R0 ;  /* 0x000000ffff157224 */ /* 0x000fce00078e0000 */
.L_x_4:
[----:B------:R-:W-:Y:S05]  /*07c0*/  BSYNC.RECONVERGENT B1 ;  /* 0x0000000000017941 */ /* 0x000fea0003800200 */
.L_x_3:
[----:B------:R-:W-:Y:S01]  /*07d0*/  LOP3.LUT P0, R23, R6, 0x3f, RZ, 0xc0, !PT ;  /* 0x0000003f06177812 */ /* 0x000fe2000780c0ff */
[----:B------:R-:W-:-:S04]  /*07e0*/  IMAD.IADD R0, R7, 0x1, R21 ;  /* 0x0000000107007824 */ /* 0x000fc800078e0215 */
[----:B------:R-:W-:-:S05]  /*07f0*/  IMAD.U32 R21, R0, 0x8, R1 ;  /* 0x0000000800157824 */ /* 0x000fca00078e0001 */
[----:B------:R0:W-:Y:S04]  /*0800*/  STL.64 [R21+-0x78], R18 ;  /* 0xffff881215007387 */ /* 0x0001e80000100a00 */
[----:B------:R-:W2:Y:S04]  /*0810*/  @P0 LDL.64 R8, [R1+0x8] ;  /* 0x0000080001080983 */ /* 0x000ea80000100a00 */
[----:B------:R-:W3:Y:S04]  /*0820*/  LDL.64 R2, [R1+0x10] ;  /* 0x0000100001027983 */ /* 0x000ee80000100a00 */
[----:B------:R-:W4:Y:S01]  /*0830*/  LDL.64 R4, [R1+0x18] ;  /* 0x0000180001047983 */ /* 0x000f220000100a00 */
[----:B------:R-:W-:Y:S01]  /*0840*/  @P0 LOP3.LUT R0, R6, 0x3f, RZ, 0xc, !PT ;  /* 0x0000003f06000812 */ /* 0x000fe200078e0cff */
[----:B------:R-:W-:Y:S01]  /*0850*/  BSSY.RECONVERGENT B1, `(.L_x_7) ;  /* 0x0000034000017945 */ /* 0x000fe20003800200 */
[----:B--2---:R-:W-:-:S02]  /*0860*/  @P0 SHF.R.U64 R7, R8, 0x1, R9 ;  /* 0x0000000108070819 */ /* 0x004fc40000001209 */
[----:B------:R-:W-:Y:S02]  /*0870*/  @P0 SHF.R.U32.HI R9, RZ, 0x1, R9 ;  /* 0x00000001ff090819 */ /* 0x000fe40000011609 */
[CC--:B---3--:R-:W-:Y:S02]  /*0880*/  @P0 SHF.L.U32 R11, R2.reuse, R23.reuse, RZ ;  /* 0x00000017020b0219 */ /* 0x0c8fe400000006ff */
[----:B------:R-:W-:Y:S02]  /*0890*/  @P0 SHF.R.U64 R6, R7, R0, R9 ;  /* 0x0000000007060219 */ /* 0x000fe40000001209 */
[--C-:B------:R-:W-:Y:S02]  /*08a0*/  @P0 SHF.R.U32.HI R15, RZ, 0x1, R3.reuse ;  /* 0x00000001ff0f0819 */ /* 0x100fe40000011603 */
[C-C-:B------:R-:W-:Y:S02]  /*08b0*/  @P0 SHF.R.U64 R13, R2.reuse, 0x1, R3.reuse ;  /* 0x00000001020d0819 */ /* 0x140fe40000001203 */
[----:B------:R-:W-:-:S02]  /*08c0*/  @P0 SHF.L.U64.HI R8, R2, R23, R3 ;  /* 0x0000001702080219 */ /* 0x000fc40000010203 */
[----:B------:R-:W-:Y:S02]  /*08d0*/  @P0 SHF.R.U32.HI R7, RZ, R0, R9 ;  /* 0x00000000ff070219 */ /* 0x000fe40000011609 */
[----:B------:R-:W-:Y:S02]  /*08e0*/  @P0 LOP3.LUT R2, R11, R6, RZ, 0xfc, !PT ;  /* 0x000000060b020212 */ /* 0x000fe400078efcff */
[----:B----4-:R-:W-:Y:S02]  /*08f0*/  @P0 SHF.L.U32 R9, R4, R23, RZ ;  /* 0x0000001704090219 */ /* 0x010fe400000006ff */
[----:B------:R-:W-:Y:S02]  /*0900*/  @P0 SHF.R.U64 R14, R13, R0, R15 ;  /* 0x000000000d0e0219 */ /* 0x000fe4000000120f */
[----:B------:R-:W-:Y:S01]  /*0910*/  @P0 LOP3.LUT R3, R8, R7, RZ, 0xfc, !PT ;  /* 0x0000000708030212 */ /* 0x000fe200078efcff */
[----:B------:R-:W-:Y:S01]  /*0920*/  IMAD.SHL.U32 R8, R2, 0x4, RZ ;  /* 0x0000000402087824 */ /* 0x000fe200078e00ff */
[----:B------:R-:W-:-:S02]  /*0930*/  @P0 SHF.L.U64.HI R23, R4, R23, R5 ;  /* 0x0000001704170219 */ /* 0x000fc40000010205 */
[----:B------:R-:W-:Y:S02]  /*0940*/  @P0 LOP3.LUT R4, R9, R14, RZ, 0xfc, !PT ;  /* 0x0000000e09040212 */ /* 0x000fe400078efcff */
[----:B------:R-:W-:Y:S02]  /*0950*/  @P0 SHF.R.U32.HI R0, RZ, R0, R15 ;  /* 0x00000000ff000219 */ /* 0x000fe4000001160f */
[----:B------:R-:W-:Y:S02]  /*0960*/  SHF.L.U64.HI R9, R2, 0x2, R3 ;  /* 0x0000000202097819 */ /* 0x000fe40000010203 */
[----:B------:R-:W-:Y:S02]  /*0970*/  @P0 LOP3.LUT R5, R23, R0, RZ, 0xfc, !PT ;  /* 0x0000000017050212 */ /* 0x000fe400078efcff */
[----:B------:R-:W-:Y:S02]  /*0980*/  SHF.L.W.U32.HI R3, R3, 0x2, R4 ;  /* 0x0000000203037819 */ /* 0x000fe40000010e04 */
[----:B------:R-:W-:-:S02]  /*0990*/  IADD3 RZ, P0, PT, RZ, -R8, RZ ;  /* 0x80000008ffff7210 */ /* 0x000fc40007f1e0ff */
[----:B------:R-:W-:Y:S02]  /*09a0*/  LOP3.LUT R0, RZ, R9, RZ, 0x33, !PT ;  /* 0x00000009ff007212 */ /* 0x000fe400078e33ff */
[----:B------:R-:W-:Y:S02]  /*09b0*/  SHF.L.W.U32.HI R4, R4, 0x2, R5 ;  /* 0x0000000204047819 */ /* 0x000fe40000010e05 */
[----:B------:R-:W-:Y:S02]  /*09c0*/  LOP3.LUT R2, RZ, R3, RZ, 0x33, !PT ;  /* 0x00000003ff027212 */ /* 0x000fe400078e33ff */
[----:B------:R-:W-:Y:S02]  /*09d0*/  IADD3.X R6, P0, PT, RZ, R0, RZ, P0, !PT ;  /* 0x00000000ff067210 */ /* 0x000fe4000071e4ff */
[----:B------:R-:W-:Y:S02]  /*09e0*/  LOP3.LUT R7, RZ, R4, RZ, 0x33, !PT ;  /* 0x00000004ff077212 */ /* 0x000fe400078e33ff */
[----:B------:R-:W-:-:S02]  /*09f0*/  IADD3.X R0, P1, PT, RZ, R2, RZ, P0, !PT ;  /* 0x00000002ff007210 */ /* 0x000fc4000073e4ff */
[----:B------:R-:W-:-:S03]  /*0a00*/  ISETP.GT.U32.AND P2, PT, R3, -0x1, PT ;  /* 0xffffffff0300780c */ /* 0x000fc60003f44070 */
[----:B------:R-:W-:Y:S01]  /*0a10*/  IMAD.X R7, RZ, RZ, R7, P1 ;  /* 0x000000ffff077224 */ /* 0x000fe200008e0607 */
[----:B------:R-:W-:-:S04]  /*0a20*/  ISETP.GT.AND.EX P0, PT, R4, -0x1, PT, P2 ;  /* 0xffffffff0400780c */ /* 0x000fc80003f04320 */
[----:B------:R-:W-:Y:S02]  /*0a30*/  SEL R2, R4, R7, P0 ;  /* 0x0000000704027207 */ /* 0x000fe40000000000 */
[----:B------:R-:W-:Y:S02]  /*0a40*/  SEL R13, R3, R0, P0 ;  /* 0x00000000030d7207 */ /* 0x000fe40000000000 */
[----:B------:R-:W-:Y:S02]  /*0a50*/  ISETP.NE.U32.AND P1, PT, R2, RZ, PT ;  /* 0x000000ff0200720c */ /* 0x000fe40003f25070 */
[----:B------:R-:W-:Y:S02]  /*0a60*/  SEL R9, R9, R6, P0 ;  /* 0x0000000609097207 */ /* 0x000fe40000000000 */
[----:B------:R-:W-:Y:S01]  /*0a70*/  SEL R3, R13, R2, !P1 ;  /* 0x000000020d037207 */ /* 0x000fe20004800000 */
[----:B------:R-:W-:-:S05]  /*0a80*/  @!P0 IMAD.MOV R8, RZ, RZ, -R8 ;  /* 0x000000ffff088224 */ /* 0x000fca00078e0a08 */
[----:B------:R-:W1:Y:S02]  /*0a90*/  FLO.U32 R3, R3 ;  /* 0x0000000300037300 */ /* 0x000e6400000e0000 */
[C---:B-1----:R-:W-:Y:S02]  /*0aa0*/  IADD3 R7, PT, PT, -R3.reuse, 0x1f, RZ ;  /* 0x0000001f03077810 */ /* 0x042fe40007ffe1ff */
[----:B------:R-:W-:-:S03]  /*0ab0*/  IADD3 R0, PT, PT, -R3, 0x3f, RZ ;  /* 0x0000003f03007810 */ /* 0x000fc60007ffe1ff */
[----:B------:R-:W-:-:S05]  /*0ac0*/  @P1 IMAD.MOV R0, RZ, RZ, R7 ;  /* 0x000000ffff001224 */ /* 0x000fca00078e0207 */
[----:B------:R-:W-:-:S13]  /*0ad0*/  ISETP.NE.AND P1, PT, R0, RZ, PT ;  /* 0x000000ff0000720c */ /* 0x000fda0003f25270 */
[----:B0-----:R-:W-:Y:S05]  /*0ae0*/  @!P1 BRA `(.L_x_8) ;  /* 0x0000000000289947 */ /* 0x001fea0003800000 */
[--C-:B------:R-:W-:Y:S02]  /*0af0*/  SHF.R.U64 R7, R8, 0x1, R9.reuse ;  /* 0x0000000108077819 */ /* 0x100fe40000001209 */
[C---:B------:R-:W-:Y:S02]  /*0b00*/  LOP3.LUT R3, R0.reuse, 0x3f, RZ, 0xc0, !PT ;  /* 0x0000003f00037812 */ /* 0x040fe400078ec0ff */
[----:B------:R-:W-:Y:S02]  /*0b10*/  SHF.R.U32.HI R9, RZ, 0x1, R9 ;  /* 0x00000001ff097819 */ /* 0x000fe40000011609 */
[----:B------:R-:W-:Y:S02]  /*0b20*/  LOP3.LUT R6, R0, 0x3f, RZ, 0xc, !PT ;  /* 0x0000003f00067812 */ /* 0x000fe400078e0cff */
[CC--:B------:R-:W-:Y:S02]  /*0b30*/  SHF.L.U64.HI R11, R13.reuse, R3.reuse, R2 ;  /* 0x000000030d0b7219 */ /* 0x0c0fe40000010202 */
[----:B------:R-:W-:-:S02]  /*0b40*/  SHF.L.U32 R3, R13, R3, RZ ;  /* 0x000000030d037219 */ /* 0x000fc400000006ff */
[-CC-:B------:R-:W-:Y:S02]  /*0b50*/  SHF.R.U64 R2, R7, R6.reuse, R9.reuse ;  /* 0x0000000607027219 */ /* 0x180fe40000001209 */
[----:B------:R-:W-:Y:S02]  /*0b60*/  SHF.R.U32.HI R6, RZ, R6, R9 ;  /* 0x00000006ff067219 */ /* 0x000fe40000011609 */
[----:B------:R-:W-:Y:S02]  /*0b70*/  LOP3.LUT R13, R3, R2, RZ, 0xfc, !PT ;  /* 0x00000002030d7212 */ /* 0x000fe400078efcff */
[----:B------:R-:W-:-:S07]  /*0b80*/  LOP3.LUT R2, R11, R6, RZ, 0xfc, !PT ;  /* 0x000000060b027212 */ /* 0x000fce00078efcff */
.L_x_8:
[----:B------:R-:W-:Y:S05]  /*0b90*/  BSYNC.RECONVERGENT B1 ;  /* 0x0000000000017941 */ /* 0x000fea0003800200 */
.L_x_7:
[----:B------:R-:W-:Y:S01]  /*0ba0*/  IMAD.WIDE.U32 R8, R13, 0x2168c235, RZ ;  /* 0x2168c2350d087825 */ /* 0x000fe200078e00ff */
[----:B------:R-:W-:-:S03]  /*0bb0*/  SHF.R.U32.HI R5, RZ, 0x1e, R5 ;  /* 0x0000001eff057819 */ /* 0x000fc60000011605 */
[----:B------:R-:W-:Y:S01]  /*0bc0*/  IMAD.MOV.U32 R6, RZ, RZ, R9 ;  /* 0x000000ffff067224 */ /* 0x000fe200078e0009 */
[----:B------:R-:W-:Y:S01]  /*0bd0*/  IADD3 RZ, P1, PT, R8, R8, RZ ;  /* 0x0000000808ff7210 */ /* 0x000fe20007f3e0ff */
[----:B------:R-:W-:Y:S01]  /*0be0*/  IMAD.MOV.U32 R7, RZ, RZ, RZ ;  /* 0x000000ffff077224 */ /* 0x000fe200078e00ff */
[----:B------:R-:W-:Y:S01]  /*0bf0*/  LEA.HI R4, R4, R5, RZ, 0x1 ;  /* 0x0000000504047211 */ /* 0x000fe200078f08ff */
[----:B------:R-:W-:-:S04]  /*0c00*/  IMAD.HI.U32 R3, R2, -0x36f0255e, RZ ;  /* 0xc90fdaa202037827 */ /* 0x000fc800078e00ff */
[----:B------:R-:W-:-:S04]  /*0c10*/  IMAD.WIDE.U32 R6, R13, -0x36f0255e, R6 ;  /* 0xc90fdaa20d067825 */ /* 0x000fc800078e0006 */
[C---:B------:R-:W-:Y:S02]  /*0c20*/  IMAD R9, R2.reuse, -0x36f0255e, RZ ;  /* 0xc90fdaa202097824 */ /* 0x040fe400078e02ff */
[----:B------:R-:W-:-:S04]  /*0c30*/  IMAD.WIDE.U32 R6, P2, R2, 0x2168c235, R6 ;  /* 0x2168c23502067825 */ /* 0x000fc80007840006 */
[----:B------:R-:W-:Y:S01]  /*0c40*/  IMAD.X R2, RZ, RZ, R3, P2 ;  /* 0x000000ffff027224 */ /* 0x000fe200010e0603 */
[----:B------:R-:W-:Y:S02]  /*0c50*/  IADD3 R3, P2, PT, R9, R7, RZ ;  /* 0x0000000709037210 */ /* 0x000fe40007f5e0ff */
[----:B------:R-:W-:Y:S02]  /*0c60*/  IADD3.X RZ, P1, PT, R6, R6, RZ, P1, !PT ;  /* 0x0000000606ff7210 */ /* 0x000fe40000f3e4ff */
[C---:B------:R-:W-:Y:S01]  /*0c70*/  ISETP.GT.U32.AND P3, PT, R3.reuse, RZ, PT ;  /* 0x000000ff0300720c */ /* 0x040fe20003f64070 */
[----:B------:R-:W-:Y:S01]  /*0c80*/  IMAD.X R2, RZ, RZ, R2, P2 ;  /* 0x000000ffff027224 */ /* 0x000fe200010e0602 */
[----:B------:R-:W-:-:S04]  /*0c90*/  IADD3.X R6, P2, PT, R3, R3, RZ, P1, !PT ;  /* 0x0000000303067210 */ /* 0x000fc80000f5e4ff */
[C---:B------:R-:W-:Y:S01]  /*0ca0*/  ISETP.GT.AND.EX P1, PT, R2.reuse, RZ, PT, P3 ;  /* 0x000000ff0200720c */ /* 0x040fe20003f24330 */
[----:B------:R-:W-:-:S03]  /*0cb0*/  IMAD.X R7, R2, 0x1, R2, P2 ;  /* 0x0000000102077824 */ /* 0x000fc600010e0602 */
[----:B------:R-:W-:Y:S02]  /*0cc0*/  SEL R6, R6, R3, P1 ;  /* 0x0000000306067207 */ /* 0x000fe40000800000 */
[----:B------:R-:W-:Y:S02]  /*0cd0*/  SEL R3, R7, R2, P1 ;  /* 0x0000000207037207 */ /* 0x000fe40000800000 */
[----:B------:R-:W-:Y:S02]  /*0ce0*/  IADD3 R2, P2, PT, R6, 0x1, RZ ;  /* 0x0000000106027810 */ /* 0x000fe40007f5e0ff */
[----:B------:R-:W-:Y:S02]  /*0cf0*/  SEL R7, RZ, 0xffffffff, !P1 ;  /* 0xffffffffff077807 */ /* 0x000fe40004800000 */
[----:B------:R-:W-:Y:S01]  /*0d00*/  LOP3.LUT P1, R17, R17, 0x80000000, RZ, 0xc0, !PT ;  /* 0x8000000011117812 */ /* 0x000fe2000782c0ff */
[----:B------:R-:W-:Y:S02]  /*0d10*/  IMAD.X R3, RZ, RZ, R3, P2 ;  /* 0x000000ffff037224 */ /* 0x000fe400010e0603 */
[----:B------:R-:W-:Y:S01]  /*0d20*/  IMAD.IADD R0, R7, 0x1, -R0 ;  /* 0x0000000107007824 */ /* 0x000fe200078e0a00 */
[----:B------:R-:W-:-:S02]  /*0d30*/  @!P0 LOP3.LUT R17, R17, 0x80000000, RZ, 0x3c, !PT ;  /* 0x8000000011118812 */ /* 0x000fc400078e3cff */
[----:B------:R-:W-:Y:S01]  /*0d40*/  SHF.R.U64 R2, R2, 0xa, R3 ;  /* 0x0000000a02027819 */ /* 0x000fe20000001203 */
[----:B------:R-:W-:-:S03]  /*0d50*/  IMAD.SHL.U32 R0, R0, 0x100000, RZ ;  /* 0x0010000000007824 */ /* 0x000fc600078e00ff */
[----:B------:R-:W-:-:S03]  /*0d60*/  IADD3 R2, P2, PT, R2, 0x1, RZ ;  /* 0x0000000102027810 */ /* 0x000fc60007f5e0ff */
[----:B------:R-:W-:Y:S01]  /*0d70*/  @P1 IMAD.MOV R4, RZ, RZ, -R4 ;  /* 0x000000ffff041224 */ /* 0x000fe200078e0a04 */
[----:B------:R-:W-:-:S04]  /*0d80*/  LEA.HI.X R3, R3, RZ, RZ, 0x16, P2 ;  /* 0x000000ff03037211 */ /* 0x000fc800010fb4ff */
[--C-:B------:R-:W-:Y:S02]  /*0d90*/  SHF.R.U64 R2, R2, 0x1, R3.reuse ;  /* 0x0000000102027819 */ /* 0x100fe40000001203 */
[----:B------:R-:W-:Y:S02]  /*0da0*/  SHF.R.U32.HI R3, RZ, 0x1, R3 ;  /* 0x00000001ff037819 */ /* 0x000fe40000011603 */
[----:B------:R-:W-:-:S04]  /*0db0*/  IADD3 R11, P2, P3, RZ, RZ, R2 ;  /* 0x000000ffff0b7210 */ /* 0x000fc80007b5e002 */
[----:B------:R-:W-:-:S04]  /*0dc0*/  IADD3.X R0, PT, PT, R0, 0x3fe00000, R3, P2, P3 ;  /* 0x3fe0000000007810 */ /* 0x000fc800017e6403 */
[----:B------:R-:W-:-:S07]  /*0dd0*/  LOP3.LUT R14, R0, R17, RZ, 0xfc, !PT ;  /* 0x00000011000e7212 */ /* 0x000fce00078efcff */
.L_x_2:
[----:B------:R-:W-:Y:S02]  /*0de0*/  IMAD.MOV.U32 R13, RZ, RZ, 0x0 ;  /* 0x00000000ff0d7424 */ /* 0x000fe400078e00ff */
[----:B------:R-:W-:Y:S02]  /*0df0*/  IMAD.MOV.U32 R0, RZ, RZ, R4 ;  /* 0x000000ffff007224 */ /* 0x000fe400078e0004 */
[----:B------:R-:W-:Y:S02]  /*0e00*/  IMAD.MOV.U32 R2, RZ, RZ, R11 ;  /* 0x000000ffff027224 */ /* 0x000fe400078e000b */
[----:B------:R-:W-:Y:S01]  /*0e10*/  IMAD.MOV.U32 R3, RZ, RZ, R14 ;  /* 0x000000ffff037224 */ /* 0x000fe200078e000e */
[----:B------:R-:W-:Y:S06]  /*0e20*/  RET.REL.NODEC R12 `(_Z3addPdS_) ;  /* 0xfffffff00c747950 */ /* 0x000fec0003c3ffff */
.L_x_9:
[----:B------:R-:W-:-:S00]  /*0e30*/  BRA `(.L_x_9) ;  /* 0xfffffffc00fc7947 */ /* 0x000fc0000383ffff */
[----:B------:R-:W-:-:S00]  /*0e40*/  NOP ;  /* 0x0000000000007918 */ /* 0x000fc00000000000 */
        /* <DEDUP_REMOVED lines=11> */
.L_x_10:


//--------------------- .nv.global.init           --------------------------
	.section	.nv.global.init,"aw",@progbits
	.align	16
.nv.global.init:
	.type		__cudart_sin_cos_coeffs,@object
	.size		__cudart_sin_cos_coeffs,(__cudart_i2opi_d - __cudart_sin_cos_coeffs)
__cudart_sin_cos_coeffs:
        /*0000*/ 	.byte	0x46, 0xd2, 0xb0, 0x2c, 0xf1, 0xe5, 0x5a, 0xbe, 0x92, 0xe3, 0xac, 0x69, 0xe3, 0x1d, 0xc7, 0x3e
        /*0010*/ 	.byte	0xa1, 0x62, 0xdb, 0x19, 0xa0, 0x01, 0x2a, 0xbf, 0x18, 0x08, 0x11, 0x11, 0x11, 0x11, 0x81, 0x3f
        /*0020*/ 	.byte	0x54, 0x55, 0x55, 0x55, 0x55, 0x55, 0xc5, 0xbf, 0x00, 0x00, 0x00, 0x00, 0x00, 0x00, 0x00, 0x00
        /*0030*/ 	.byte	0x00, 0x00, 0x00, 0x00, 0x00, 0x00, 0x00, 0x00, 0x64, 0x81, 0xfd, 0x20, 0x83, 0xff, 0xa8, 0xbd
        /*0040*/ 	.byte	0x28, 0x85, 0xef, 0xc1, 0xa7, 0xee, 0x21, 0x3e, 0xd9, 0xe6, 0x06, 0x8e, 0x4f, 0x7e, 0x92, 0xbe
        /*0050*/ 	.byte	0xe9, 0xbc, 0xdd, 0x19, 0xa0, 0x01, 0xfa, 0x3e, 0x47, 0x5d, 0xc1, 0x16, 0x6c, 0xc1, 0x56, 0xbf
        /*0060*/ 	.byte	0x51, 0x55, 0x55, 0x55, 0x55, 0x55, 0xa5, 0x3f, 0x00, 0x00, 0x00, 0x00, 0x00, 0x00, 0xe0, 0xbf
        /*0070*/ 	.byte	0x00, 0x00, 0x00, 0x00, 0x00, 0x00, 0xf0, 0x3f, 0x00, 0x00, 0x00, 0x00, 0x00, 0x00, 0x00, 0x00
	.type		__cudart_i2opi_d,@object
	.size		__cudart_i2opi_d,(.L_0 - __cudart_i2opi_d)
__cudart_i2opi_d:
        /* <DEDUP_REMOVED lines=9> */
.L_0:


//--------------------- .nv.shared.reserved.0     --------------------------
	.section	.nv.shared.reserved.0,"aw",@nobits
	.weak		__nv_reservedSMEM_offset_0_alias
	.size		__nv_reservedSMEM_offset_0_alias, 0, 64
	.other		__nv_reservedSMEM_offset_0_alias,@"STO_CUDA_RESERVED_SHARED STV_DEFAULT"
__nv_reservedSMEM_offset_0_alias:
	.zero		0
	.zero		64


//--------------------- .nv.constant0._Z3addPdS_  --------------------------
	.section	.nv.constant0._Z3addPdS_,"a",@progbits
	.sectionflags	@""
	.align	4
.nv.constant0._Z3addPdS_:
	.zero		912


//--------------------- SYMBOLS --------------------------

	.type		.nv.reservedSmem.offset0,@object
	.size		.nv.reservedSmem.offset0,0x4
